	.headerflags	@"EF_CUDA_TEXMODE_UNIFIED EF_CUDA_64BIT_ADDRESS EF_CUDA_ACCELERATORS EF_CUDA_SM90 EF_CUDA_VIRTUAL_SM(EF_CUDA_SM90)"
	.elftype	@"ET_EXEC"


//--------------------- .nv.info                  --------------------------
	.section	.nv.info,"",@"SHT_CUDA_INFO"
	.align	4


	//----- nvinfo : EIATTR_REGCOUNT
	.align		4
        /*0000*/ 	.byte	0x04, 0x2f
        /*0002*/ 	.short	(.L_3 - .L_2)
	.align		4
.L_2:
        /*0004*/ 	.word	index@(triton_poi_fused__native_batch_norm_legit_no_training_convolution_relu_1)
        /*0008*/ 	.word	0x00000016


	//----- nvinfo : EIATTR_MIN_STACK_SIZE
	.align		4
.L_3:
        /*000c*/ 	.byte	0x04, 0x12
        /*000e*/ 	.short	(.L_5 - .L_4)
	.align		4
.L_4:
        /*0010*/ 	.word	index@(triton_poi_fused__native_batch_norm_legit_no_training_convolution_relu_1)
        /*0014*/ 	.word	0x00000000


	//----- nvinfo : EIATTR_FRAME_SIZE
	.align		4
.L_5:
        /*0018*/ 	.byte	0x04, 0x11
        /*001a*/ 	.short	(.L_7 - .L_6)
	.align		4
.L_6:
        /*001c*/ 	.word	index@(triton_poi_fused__native_batch_norm_legit_no_training_convolution_relu_1)
        /*0020*/ 	.word	0x00000000


	//----- nvinfo : EIATTR_MIN_STACK_SIZE
	.align		4
.L_7:
        /*0024*/ 	.byte	0x04, 0x12
        /*0026*/ 	.short	(.L_9 - .L_8)
	.align		4
.L_8:
        /*0028*/ 	.word	index@(triton_poi_fused__native_batch_norm_legit_no_training_convolution_relu_1)
        /*002c*/ 	.word	0x00000000
.L_9:


//--------------------- .nv.info.triton_poi_fused__native_batch_norm_legit_no_training_convolution_relu_1 --------------------------
	.section	.nv.info.triton_poi_fused__native_batch_norm_legit_no_training_convolution_relu_1,"",@"SHT_CUDA_INFO"
	.sectionflags	@""
	.align	4


	//----- nvinfo : EIATTR_CUDA_API_VERSION
	.align		4
        /*0000*/ 	.byte	0x04, 0x37
        /*0002*/ 	.short	(.L_11 - .L_10)
.L_10:
        /*0004*/ 	.word	0x0000007c


	//----- nvinfo : EIATTR_KPARAM_INFO
	.align		4
.L_11:
        /*0008*/ 	.byte	0x04, 0x17
        /*000a*/ 	.short	(.L_13 - .L_12)
.L_12:
        /*000c*/ 	.word	0x00000000
        /*0010*/ 	.short	0x0007
        /*0012*/ 	.short	0x0038
        /*0014*/ 	.byte	0x00, 0xf0, 0x11, 0x00


	//----- nvinfo : EIATTR_KPARAM_INFO
	.align		4
.L_13:
        /*0018*/ 	.byte	0x04, 0x17
        /*001a*/ 	.short	(.L_15 - .L_14)
.L_14:
        /*001c*/ 	.word	0x00000000
        /*0020*/ 	.short	0x0006
        /*0022*/ 	.short	0x0030
        /*0024*/ 	.byte	0x00, 0xf4, 0x21, 0x00


	//----- nvinfo : EIATTR_KPARAM_INFO
	.align		4
.L_15:
        /*0028*/ 	.byte	0x04, 0x17
        /*002a*/ 	.short	(.L_17 - .L_16)
.L_16:
        /*002c*/ 	.word	0x00000000
        /*0030*/ 	.short	0x0005
        /*0032*/ 	.short	0x0028
        /*0034*/ 	.byte	0x00, 0xf4, 0x21, 0x00


	//----- nvinfo : EIATTR_KPARAM_INFO
	.align		4
.L_17:
        /*0038*/ 	.byte	0x04, 0x17
        /*003a*/ 	.short	(.L_19 - .L_18)
.L_18:
        /*003c*/ 	.word	0x00000000
        /*0040*/ 	.short	0x0004
        /*0042*/ 	.short	0x0020
        /*0044*/ 	.byte	0x00, 0xf4, 0x21, 0x00


	//----- nvinfo : EIATTR_KPARAM_INFO
	.align		4
.L_19:
        /*0048*/ 	.byte	0x04, 0x17
        /*004a*/ 	.short	(.L_21 - .L_20)
.L_20:
        /*004c*/ 	.word	0x00000000
        /*0050*/ 	.short	0x0003
        /*0052*/ 	.short	0x0018
        /*0054*/ 	.byte	0x00, 0xf4, 0x21, 0x00


	//----- nvinfo : EIATTR_KPARAM_INFO
	.align		4
.L_21:
        /*0058*/ 	.byte	0x04, 0x17
        /*005a*/ 	.short	(.L_23 - .L_22)
.L_22:
        /*005c*/ 	.word	0x00000000
        /*0060*/ 	.short	0x0002
        /*0062*/ 	.short	0x0010
        /*0064*/ 	.byte	0x00, 0xf4, 0x21, 0x00


	//----- nvinfo : EIATTR_KPARAM_INFO
	.align		4
.L_23:
        /*0068*/ 	.byte	0x04, 0x17
        /*006a*/ 	.short	(.L_25 - .L_24)
.L_24:
        /*006c*/ 	.word	0x00000000
        /*0070*/ 	.short	0x0001
        /*0072*/ 	.short	0x0008
        /*0074*/ 	.byte	0x00, 0xf4, 0x21, 0x00


	//----- nvinfo : EIATTR_KPARAM_INFO
	.align		4
.L_25:
        /*0078*/ 	.byte	0x04, 0x17
        /*007a*/ 	.short	(.L_27 - .L_26)
.L_26:
        /*007c*/ 	.word	0x00000000
        /*0080*/ 	.short	0x0000
        /*0082*/ 	.short	0x0000
        /*0084*/ 	.byte	0x00, 0xf4, 0x21, 0x00


	//----- nvinfo : EIATTR_SPARSE_MMA_MASK
	.align		4
.L_27:
        /*0088*/ 	.byte	0x03, 0x50
        /*008a*/ 	.short	0x0000


	//----- nvinfo : EIATTR_MAXREG_COUNT
	.align		4
        /*008c*/ 	.byte	0x03, 0x1b
        /*008e*/ 	.short	0x00ff


	//----- nvinfo : EIATTR_EXIT_INSTR_OFFSETS
	.align		4
        /*0090*/ 	.byte	0x04, 0x1c
        /*0092*/ 	.short	(.L_29 - .L_28)


	//   ....[0]....
.L_28:
        /*0094*/ 	.word	0x000003b0


	//----- nvinfo : EIATTR_REQNTID
	.align		4
.L_29:
        /*0098*/ 	.byte	0x04, 0x10
        /*009a*/ 	.short	(.L_31 - .L_30)
.L_30:
        /*009c*/ 	.word	0x00000100
        /*00a0*/ 	.word	0x00000001
        /*00a4*/ 	.word	0x00000001


	//----- nvinfo : EIATTR_CBANK_PARAM_SIZE
	.align		4
.L_31:
        /*00a8*/ 	.byte	0x03, 0x19
        /*00aa*/ 	.short	0x003c


	//----- nvinfo : EIATTR_PARAM_CBANK
	.align		4
        /*00ac*/ 	.byte	0x04, 0x0a
        /*00ae*/ 	.short	(.L_33 - .L_32)
	.align		4
.L_32:
        /*00b0*/ 	.word	index@(.nv.constant0.triton_poi_fused__native_batch_norm_legit_no_training_convolution_relu_1)
        /*00b4*/ 	.short	0x0210
        /*00b6*/ 	.short	0x003c


	//----- nvinfo : EIATTR_SW_WAR
	.align		4
.L_33:
        /*00b8*/ 	.byte	0x04, 0x36
        /*00ba*/ 	.short	(.L_35 - .L_34)
.L_34:
        /*00bc*/ 	.word	0x00000008
.L_35:


//--------------------- .nv.callgraph             --------------------------
	.section	.nv.callgraph,"",@"SHT_CUDA_CALLGRAPH"
	.align	4
	.sectionentsize	8
	.align		4
        /*0000*/ 	.word	0x00000000
	.align		4
        /*0004*/ 	.word	0xffffffff
	.align		4
        /*0008*/ 	.word	0x00000000
	.align		4
        /*000c*/ 	.word	0xfffffffe
	.align		4
        /*0010*/ 	.word	0x00000000
	.align		4
        /*0014*/ 	.word	0xfffffffd
	.align		4
        /*0018*/ 	.word	0x00000000
	.align		4
        /*001c*/ 	.word	0xfffffffc


//--------------------- .nv.constant4             --------------------------
	.section	.nv.constant4,"a",@progbits
	.align	8
	.align		8
.nv.constant4:
        /*0000*/ 	.dword	_$_str
	.align		8
        /*0008*/ 	.dword	_$_str_$_2


//--------------------- .text.triton_poi_fused__native_batch_norm_legit_no_training_convolution_relu_1 --------------------------
	.section	.text.triton_poi_fused__native_batch_norm_legit_no_training_convolution_relu_1,"ax",@progbits
	.align	128
        .global         triton_poi_fused__native_batch_norm_legit_no_training_convolution_relu_1
        .type           triton_poi_fused__native_batch_norm_legit_no_training_convolution_relu_1,@function
        .size           triton_poi_fused__native_batch_norm_legit_no_training_convolution_relu_1,(.L_x_1 - triton_poi_fused__native_batch_norm_legit_no_training_convolution_relu_1)
        .other          triton_poi_fused__native_batch_norm_legit_no_training_convolution_relu_1,@"STO_CUDA_ENTRY STV_DEFAULT"
triton_poi_fused__native_batch_norm_legit_no_training_convolution_relu_1:
.text.triton_poi_fused__native_batch_norm_legit_no_training_convolution_relu_1:
[----:B------:R-:W-:Y:S01]  /*0000*/  LDC R1, c[0x0][0x28] ;  /* 0x00000a00ff017b82 */ /* 0x000fe20000000800 */
[----:B------:R-:W1:Y:S07]  /*0010*/  S2R R0, SR_TID.X ;  /* 0x0000000000007919 */ /* 0x000e6e0000002100 */
[----:B------:R-:W2:Y:S01]  /*0020*/  LDC.64 R14, c[0x0][0x228] ;  /* 0x00008a00ff0e7b82 */ /* 0x000ea20000000a00 */
[----:B------:R-:W-:Y:S01]  /*0030*/  ULDC.64 UR4, c[0x0][0x208] ;  /* 0x0000820000047ab9 */ /* 0x000fe20000000a00 */
[----:B------:R-:W3:Y:S06]  /*0040*/  S2R R5, SR_CTAID.X ;  /* 0x0000000000057919 */ /* 0x000eec0000002500 */
[----:B------:R-:W4:Y:S08]  /*0050*/  LDC.64 R10, c[0x0][0x218] ;  /* 0x00008600ff0a7b82 */ /* 0x000f300000000a00 */
[----:B------:R-:W5:Y:S08]  /*0060*/  LDC.64 R12, c[0x0][0x220] ;  /* 0x00008800ff0c7b82 */ /* 0x000f700000000a00 */
[----:B------:R-:W5:Y:S01]  /*0070*/  LDC.64 R16, c[0x0][0x230] ;  /* 0x00008c00ff107b82 */ /* 0x000f620000000a00 */
[----:B-1----:R-:W-:-:S02]  /*0080*/  SHF.L.U32 R0, R0, 0x1, RZ ;  /* 0x0000000100007819 */ /* 0x002fc400000006ff */
[----:B---3--:R-:W-:Y:S02]  /*0090*/  SHF.R.S32.HI R3, RZ, 0x16, R5 ;  /* 0x00000016ff037819 */ /* 0x008fe40000011405 */
[----:B------:R-:W-:Y:S02]  /*00a0*/  LOP3.LUT R0, R0, 0x1fe, RZ, 0xc0, !PT ;  /* 0x000001fe00007812 */ /* 0x000fe400078ec0ff */
[----:B------:R-:W-:Y:S02]  /*00b0*/  SGXT R3, R3, 0x1 ;  /* 0x000000010303781a */ /* 0x000fe40000000200 */
[----:B------:R-:W-:Y:S02]  /*00c0*/  LEA R0, R5, R0, 0x9 ;  /* 0x0000000005007211 */ /* 0x000fe400078e48ff */
[----:B------:R-:W1:Y:S02]  /*00d0*/  LDC.64 R4, c[0x0][0x238] ;  /* 0x00008e00ff047b82 */ /* 0x000e640000000a00 */
[----:B------:R-:W-:-:S04]  /*00e0*/  LEA.HI R3, R3, R0, RZ, 0xc ;  /* 0x0000000003037211 */ /* 0x000fc800078f60ff */
[----:B------:R-:W-:-:S04]  /*00f0*/  SHF.R.S32.HI R3, RZ, 0xc, R3 ;  /* 0x0000000cff037819 */ /* 0x000fc80000011403 */
[----:B------:R-:W-:-:S04]  /*0100*/  LEA.HI R2, R3, R3, RZ, 0x5 ;  /* 0x0000000303027211 */ /* 0x000fc800078f28ff */
[----:B------:R-:W-:-:S04]  /*0110*/  LOP3.LUT R2, R2, 0xffffffe0, RZ, 0xc0, !PT ;  /* 0xffffffe002027812 */ /* 0x000fc800078ec0ff */
[----:B------:R-:W-:Y:S02]  /*0120*/  IADD3 R19, R3, -R2, RZ ;  /* 0x8000000203137210 */ /* 0x000fe40007ffe0ff */
[----:B------:R-:W3:Y:S03]  /*0130*/  LDC.64 R2, c[0x0][0x210] ;  /* 0x00008400ff027b82 */ /* 0x000ee60000000a00 */
[----:B--2---:R-:W-:-:S05]  /*0140*/  IMAD.WIDE R14, R19, 0x4, R14 ;  /* 0x00000004130e7825 */ /* 0x004fca00078e020e */
[----:B------:R2:W2:Y:S01]  /*0150*/  LDG.E.EL R18, desc[UR4][R14.64] ;  /* 0x000000040e127981 */ /* 0x0004a2000c2e1900 */
[----:B----4-:R-:W-:-:S04]  /*0160*/  IMAD.WIDE R10, R19, 0x4, R10 ;  /* 0x00000004130a7825 */ /* 0x010fc800078e020a */
[----:B-----5:R-:W-:Y:S01]  /*0170*/  IMAD.WIDE R12, R19, 0x4, R12 ;  /* 0x00000004130c7825 */ /* 0x020fe200078e020c */
[----:B------:R4:W5:Y:S04]  /*0180*/  LDG.E.EL R8, desc[UR4][R10.64] ;  /* 0x000000040a087981 */ /* 0x000968000c2e1900 */
[----:B------:R-:W5:Y:S01]  /*0190*/  LDG.E.EL R9, desc[UR4][R12.64] ;  /* 0x000000040c097981 */ /* 0x000f62000c2e1900 */
[----:B---3--:R-:W-:-:S05]  /*01a0*/  IMAD.WIDE R2, R0, 0x4, R2 ;  /* 0x0000000400027825 */ /* 0x008fca00078e0202 */
[----:B------:R-:W5:Y:S01]  /*01b0*/  LDG.E.64 R6, desc[UR4][R2.64] ;  /* 0x0000000402067981 */ /* 0x000f62000c1e1b00 */
[----:B0-2---:R-:W-:-:S04]  /*01c0*/  IMAD.WIDE R14, R19, 0x4, R16 ;  /* 0x00000004130e7825 */ /* 0x005fc800078e0210 */
[----:B-1----:R-:W-:Y:S02]  /*01d0*/  IMAD.WIDE R16, R19, 0x4, R4 ;  /* 0x0000000413107825 */ /* 0x002fe400078e0204 */
[----:B------:R-:W2:Y:S01]  /*01e0*/  LDG.E.EL R14, desc[UR4][R14.64] ;  /* 0x000000040e0e7981 */ /* 0x000ea2000c2e1900 */
[----:B----4-:R-:W-:Y:S01]  /*01f0*/  HFMA2.MMA R10, -RZ, RZ, 1.625, 0 ;  /* 0x3e800000ff0a7435 */ /* 0x010fe200000001ff */
[----:B------:R-:W0:Y:S02]  /*0200*/  LDC.64 R4, c[0x0][0x240] ;  /* 0x00009000ff047b82 */ /* 0x000e240000000a00 */
[----:B------:R-:W2:Y:S01]  /*0210*/  LDG.E.EL R17, desc[UR4][R16.64] ;  /* 0x0000000410117981 */ /* 0x000ea2000c2e1900 */
[----:B0-----:R-:W-:-:S04]  /*0220*/  IMAD.WIDE R4, R0, 0x4, R4 ;  /* 0x0000000400047825 */ /* 0x001fc800078e0204 */
[----:B------:R-:W-:-:S04]  /*0230*/  FADD R18, R18, 9.9999997473787516356e-06 ;  /* 0x3727c5ac12127421 */ /* 0x000fc80000000000 */
[----:B------:R-:W0:Y:S02]  /*0240*/  MUFU.SQRT R19, R18 ;  /* 0x0000001200137308 */ /* 0x000e240000002000 */
[C---:B0-----:R-:W-:Y:S02]  /*0250*/  FSETP.GT.AND P0, PT, R19.reuse, 8.50705917302346158658e+37, PT ;  /* 0x7e8000001300780b */ /* 0x041fe40003f04000 */
[----:B------:R-:W-:-:S11]  /*0260*/  FSETP.GEU.AND P1, PT, R19, 1.175494350822287508e-38, PT ;  /* 0x008000001300780b */ /* 0x000fd60003f2e000 */
[----:B------:R-:W-:-:S04]  /*0270*/  @P0 FMUL R19, R19, 0.25 ;  /* 0x3e80000013130820 */ /* 0x000fc80000400000 */
[----:B------:R-:W-:-:S06]  /*0280*/  @!P1 FMUL R19, R19, 16777216 ;  /* 0x4b80000013139820 */ /* 0x000fcc0000400000 */
[----:B------:R-:W0:Y:S01]  /*0290*/  MUFU.RCP R19, R19 ;  /* 0x0000001300137308 */ /* 0x000e220000001000 */
[----:B------:R-:W-:Y:S01]  /*02a0*/  FSEL R10, R10, 1, P0 ;  /* 0x3f8000000a0a7808 */ /* 0x000fe20000000000 */
[--C-:B-----5:R-:W-:Y:S01]  /*02b0*/  FADD R6, R6, R8.reuse ;  /* 0x0000000806067221 */ /* 0x120fe20000000000 */
[----:B------:R-:W-:-:S03]  /*02c0*/  FADD R7, R7, R8 ;  /* 0x0000000807077221 */ /* 0x000fc60000000000 */
[----:B------:R-:W-:Y:S01]  /*02d0*/  @!P1 FMUL R10, R10, 16777216 ;  /* 0x4b8000000a0a9820 */ /* 0x000fe20000400000 */
[C---:B------:R-:W-:Y:S01]  /*02e0*/  FADD R8, -R9.reuse, R6 ;  /* 0x0000000609087221 */ /* 0x040fe20000000100 */
[----:B------:R-:W-:Y:S02]  /*02f0*/  FADD R9, -R9, R7 ;  /* 0x0000000709097221 */ /* 0x000fe40000000100 */
[----:B0-----:R-:W-:-:S04]  /*0300*/  FMUL R10, R19, R10 ;  /* 0x0000000a130a7220 */ /* 0x001fc80000400000 */
[-C--:B------:R-:W-:Y:S01]  /*0310*/  FMUL R8, R8, R10.reuse ;  /* 0x0000000a08087220 */ /* 0x080fe20000400000 */
[----:B------:R-:W-:-:S03]  /*0320*/  FMUL R10, R9, R10 ;  /* 0x0000000a090a7220 */ /* 0x000fc60000400000 */
[C-C-:B--2---:R-:W-:Y:S01]  /*0330*/  FFMA R8, R14.reuse, R8, R17.reuse ;  /* 0x000000080e087223 */ /* 0x144fe20000000011 */
[----:B------:R-:W-:-:S04]  /*0340*/  FFMA R10, R14, R10, R17 ;  /* 0x0000000a0e0a7223 */ /* 0x000fc80000000011 */
[----:B------:R-:W-:Y:S02]  /*0350*/  FSETP.GEU.AND P0, PT, R8, RZ, PT ;  /* 0x000000ff0800720b */ /* 0x000fe40003f0e000 */
[----:B------:R-:W-:Y:S02]  /*0360*/  FSETP.GEU.AND P1, PT, R10, RZ, PT ;  /* 0x000000ff0a00720b */ /* 0x000fe40003f2e000 */
[----:B------:R-:W-:Y:S02]  /*0370*/  FSEL R8, R8, RZ, P0 ;  /* 0x000000ff08087208 */ /* 0x000fe40000000000 */
[----:B------:R-:W-:Y:S01]  /*0380*/  FSEL R9, R10, RZ, P1 ;  /* 0x000000ff0a097208 */ /* 0x000fe20000800000 */
[----:B------:R-:W-:Y:S04]  /*0390*/  STG.E.64 desc[UR4][R2.64], R6 ;  /* 0x0000000602007986 */ /* 0x000fe8000c101b04 */
[----:B------:R-:W-:Y:S01]  /*03a0*/  STG.E.64 desc[UR4][R4.64], R8 ;  /* 0x0000000804007986 */ /* 0x000fe2000c101b04 */
[----:B------:R-:W-:Y:S05]  /*03b0*/  EXIT ;  /* 0x000000000000794d */ /* 0x000fea0003800000 */
.L_x_0:
[----:B------:R-:W-:-:S00]  /*03c0*/  BRA `(.L_x_0) ;  /* 0xfffffffc00fc7947 */ /* 0x000fc0000383ffff */
[----:B------:R-:W-:-:S00]  /*03d0*/  NOP ;  /* 0x0000000000007918 */ /* 0x000fc00000000000 */
        /* <DEDUP_REMOVED lines=10> */
.L_x_1:


//--------------------- .nv.global.init           --------------------------
	.section	.nv.global.init,"aw",@progbits
.nv.global.init:
	.type		_$_str,@object
	.size		_$_str,(_$_str_$_2 - _$_str)
_$_str:
        /*0000*/ 	.byte	0x5f, 0x5f, 0x43, 0x55, 0x44, 0x41, 0x5f, 0x46, 0x54, 0x5a, 0x00
	.type		_$_str_$_2,@object
	.size		_$_str_$_2,(.L_1 - _$_str_$_2)
_$_str_$_2:
        /*000b*/ 	.byte	0x5f, 0x5f, 0x43, 0x55, 0x44, 0x41, 0x5f, 0x50, 0x52, 0x45, 0x43, 0x5f, 0x53, 0x51, 0x52, 0x54
        /*001b*/ 	.byte	0x00
.L_1:


//--------------------- .nv.constant0.triton_poi_fused__native_batch_norm_legit_no_training_convolution_relu_1 --------------------------
	.section	.nv.constant0.triton_poi_fused__native_batch_norm_legit_no_training_convolution_relu_1,"a",@progbits
	.sectionflags	@""
	.align	4
.nv.constant0.triton_poi_fused__native_batch_norm_legit_no_training_convolution_relu_1:
	.zero		588
